//
// Generated by NVIDIA NVVM Compiler
//
// Compiler Build ID: CL-36424714
// Cuda compilation tools, release 13.0, V13.0.88
// Based on NVVM 20.0.0
//

.version 9.0
.target sm_100
.address_size 64

	// .globl	default_function_kernel

.visible .entry default_function_kernel(
	.param .u64 .ptr .align 1 default_function_kernel_param_0,
	.param .u64 .ptr .align 1 default_function_kernel_param_1
)
{
	.reg .pred 	%p<17>;
	.reg .b32 	%r<22>;
	.reg .b32 	%f<64>;
	.reg .b64 	%rd<9>;

	ld.param.u64 	%rd1, [default_function_kernel_param_0];
	ld.param.u64 	%rd2, [default_function_kernel_param_1];
	cvta.to.global.u64 	%rd3, %rd2;
	mov.u32 	%r1, %ctaid.x;
	mul.wide.u32 	%rd4, %r1, 4;
	add.s64 	%rd5, %rd3, %rd4;
	ld.global.nc.f32 	%f20, [%rd5];
	abs.f32 	%f1, %f20;
	setp.gt.f32 	%p1, %f1, 0f3F800000;
	rcp.approx.ftz.f32 	%f21, %f1;
	selp.f32 	%f22, %f21, %f1, %p1;
	mul.f32 	%f23, %f22, %f22;
	fma.rn.f32 	%f24, %f23, 0f3B2090AA, 0fBC6BE14F;
	fma.rn.f32 	%f25, %f24, %f23, 0f3D23397E;
	fma.rn.f32 	%f26, %f25, %f23, 0fBD948A7A;
	fma.rn.f32 	%f27, %f26, %f23, 0f3DD76B21;
	fma.rn.f32 	%f28, %f27, %f23, 0fBE111E88;
	fma.rn.f32 	%f29, %f28, %f23, 0f3E4CAF60;
	fma.rn.f32 	%f30, %f29, %f23, 0fBEAAAA27;
	mul.f32 	%f31, %f23, %f30;
	fma.rn.f32 	%f32, %f31, %f22, %f22;
	neg.f32 	%f33, %f32;
	fma.rn.f32 	%f34, 0f3F6EE581, 0f3FD774EB, %f33;
	selp.f32 	%f35, %f34, %f32, %p1;
	setp.num.f32 	%p2, %f1, %f1;
	copysign.f32 	%f36, %f20, %f35;
	selp.f32 	%f37, %f36, %f35, %p2;
	add.f32 	%f2, %f20, %f37;
	abs.f32 	%f63, %f2;
	setp.lt.f32 	%p3, %f63, %f1;
	@%p3 bra 	$L__BB0_12;
	mul.f32 	%f4, %f1, 0f4B000000;
	setp.gtu.f32 	%p4, %f63, %f4;
	@%p4 bra 	$L__BB0_8;
	div.approx.f32 	%f38, %f63, %f1;
	cvt.rzi.f32.f32 	%f61, %f38;
	neg.f32 	%f6, %f1;
	fma.rn.f32 	%f7, %f6, %f61, %f63;
	mov.b32 	%r2, %f7;
	mov.b32 	%r12, %f1;
	setp.lt.u32 	%p5, %r2, %r12;
	@%p5 bra 	$L__BB0_7;
	setp.lt.u32 	%p6, %r2, -2147483647;
	@%p6 bra 	$L__BB0_5;
	add.f32 	%f43, %f61, 0fBF800000;
	setp.lt.f32 	%p9, %f7, %f6;
	add.f32 	%f44, %f43, 0fBF800000;
	selp.f32 	%f61, %f44, %f43, %p9;
	bra.uni 	$L__BB0_7;
$L__BB0_5:
	add.f32 	%f61, %f61, 0f3F800000;
	add.f32 	%f39, %f1, %f1;
	setp.ltu.f32 	%p7, %f7, %f39;
	@%p7 bra 	$L__BB0_7;
	add.f32 	%f40, %f61, 0f3F800000;
	fma.rn.f32 	%f41, %f1, 0fC0400000, %f7;
	setp.ge.f32 	%p8, %f41, 0f00000000;
	add.f32 	%f42, %f40, 0f3F800000;
	selp.f32 	%f61, %f42, %f40, %p8;
$L__BB0_7:
	fma.rn.f32 	%f63, %f6, %f61, %f63;
	bra.uni 	$L__BB0_12;
$L__BB0_8:
	mov.b32 	%r3, %f63;
	mov.b32 	%r13, %f4;
	and.b32  	%r4, %r13, -8388608;
	and.b32  	%r14, %r3, 8388607;
	or.b32  	%r20, %r14, 1065353216;
	and.b32  	%r15, %r13, 8388607;
	or.b32  	%r6, %r15, 1065353216;
	mov.b32 	%f62, %r20;
	sub.s32 	%r16, %r3, %r4;
	and.b32  	%r17, %r16, -8388608;
	add.s32 	%r21, %r17, 192937984;
	setp.eq.s32 	%p10, %r21, 0;
	@%p10 bra 	$L__BB0_11;
	mov.b32 	%f45, %r6;
	rcp.approx.ftz.f32 	%f14, %f45;
	neg.f32 	%f15, %f45;
$L__BB0_10:
	min.u32 	%r18, %r21, 192937984;
	add.s32 	%r19, %r20, %r18;
	mov.b32 	%f46, %r19;
	mul.f32 	%f47, %f14, %f46;
	fma.rn.f32 	%f48, %f15, %f47, %f46;
	fma.rn.f32 	%f49, %f48, %f14, %f47;
	fma.rn.f32 	%f50, %f15, %f49, %f46;
	fma.rz.f32 	%f51, %f50, %f14, %f49;
	cvt.rzi.f32.f32 	%f52, %f51;
	fma.rn.f32 	%f62, %f15, %f52, %f46;
	sub.s32 	%r21, %r21, %r18;
	mov.b32 	%r20, %f62;
	setp.ne.s32 	%p11, %r21, 0;
	setp.ne.s32 	%p12, %r20, 0;
	and.pred  	%p13, %p11, %p12;
	@%p13 bra 	$L__BB0_10;
$L__BB0_11:
	mov.b32 	%f54, %r4;
	setp.leu.f32 	%p14, %f1, 0f00000000;
	setp.gt.u32 	%p15, %r3, 2139095039;
	selp.f32 	%f55, 0f7FFFFFFF, %f54, %p15;
	selp.f32 	%f56, 0f7FFFFFFF, %f55, %p14;
	mul.f32 	%f57, %f62, 0f34000000;
	mul.f32 	%f63, %f56, %f57;
$L__BB0_12:
	cvta.to.global.u64 	%rd6, %rd1;
	abs.f32 	%f58, %f63;
	setp.nan.f32 	%p16, %f58, %f58;
	copysign.f32 	%f59, %f2, %f63;
	selp.f32 	%f60, %f63, %f59, %p16;
	add.s64 	%rd8, %rd6, %rd4;
	st.global.f32 	[%rd8], %f60;
	ret;

}
	// .globl	default_function_kernel_1
.visible .entry default_function_kernel_1(
	.param .u64 .ptr .align 1 default_function_kernel_1_param_0,
	.param .u64 .ptr .align 1 default_function_kernel_1_param_1
)
.maxntid 2
{
	.reg .b32 	%r<5>;
	.reg .b32 	%f<3>;
	.reg .b64 	%rd<8>;

	ld.param.u64 	%rd1, [default_function_kernel_1_param_0];
	ld.param.u64 	%rd2, [default_function_kernel_1_param_1];
	cvta.to.global.u64 	%rd3, %rd1;
	cvta.to.global.u64 	%rd4, %rd2;
	mov.u32 	%r1, %ctaid.x;
	shl.b32 	%r2, %r1, 1;
	mov.u32 	%r3, %tid.x;
	or.b32  	%r4, %r2, %r3;
	mul.wide.u32 	%rd5, %r4, 4;
	add.s64 	%rd6, %rd4, %rd5;
	ld.global.nc.f32 	%f1, [%rd6];
	sin.approx.f32 	%f2, %f1;
	add.s64 	%rd7, %rd3, %rd5;
	st.global.f32 	[%rd7], %f2;
	ret;

}
	// .globl	default_function_kernel_2
.visible .entry default_function_kernel_2(
	.param .u64 .ptr .align 1 default_function_kernel_2_param_0,
	.param .u64 .ptr .align 1 default_function_kernel_2_param_1
)
.maxntid 64
{
	.reg .pred 	%p<4>;
	.reg .b32 	%r<8>;
	.reg .b32 	%f<21>;
	.reg .b64 	%rd<8>;

	ld.param.u64 	%rd1, [default_function_kernel_2_param_0];
	ld.param.u64 	%rd2, [default_function_kernel_2_param_1];
	mov.u32 	%r1, %ctaid.x;
	shl.b32 	%r3, %r1, 3;
	mov.u32 	%r2, %tid.x;
	shr.u32 	%r4, %r2, 3;
	or.b32  	%r5, %r3, %r4;
	setp.gt.u32 	%p1, %r5, 8;
	@%p1 bra 	$L__BB2_2;
	cvta.to.global.u64 	%rd3, %rd2;
	cvta.to.global.u64 	%rd4, %rd1;
	shl.b32 	%r6, %r1, 6;
	or.b32  	%r7, %r6, %r2;
	mul.wide.u32 	%rd5, %r7, 4;
	add.s64 	%rd6, %rd3, %rd5;
	ld.global.nc.f32 	%f1, [%rd6];
	abs.f32 	%f2, %f1;
	setp.gt.f32 	%p2, %f2, 0f3F800000;
	rcp.approx.ftz.f32 	%f3, %f2;
	selp.f32 	%f4, %f3, %f2, %p2;
	mul.f32 	%f5, %f4, %f4;
	fma.rn.f32 	%f6, %f5, 0f3B2090AA, 0fBC6BE14F;
	fma.rn.f32 	%f7, %f6, %f5, 0f3D23397E;
	fma.rn.f32 	%f8, %f7, %f5, 0fBD948A7A;
	fma.rn.f32 	%f9, %f8, %f5, 0f3DD76B21;
	fma.rn.f32 	%f10, %f9, %f5, 0fBE111E88;
	fma.rn.f32 	%f11, %f10, %f5, 0f3E4CAF60;
	fma.rn.f32 	%f12, %f11, %f5, 0fBEAAAA27;
	mul.f32 	%f13, %f5, %f12;
	fma.rn.f32 	%f14, %f13, %f4, %f4;
	neg.f32 	%f15, %f14;
	fma.rn.f32 	%f16, 0f3F6EE581, 0f3FD774EB, %f15;
	selp.f32 	%f17, %f16, %f14, %p2;
	setp.num.f32 	%p3, %f2, %f2;
	copysign.f32 	%f18, %f1, %f17;
	selp.f32 	%f19, %f18, %f17, %p3;
	cvt.rpi.f32.f32 	%f20, %f19;
	add.s64 	%rd7, %rd4, %rd5;
	st.global.f32 	[%rd7], %f20;
$L__BB2_2:
	ret;

}


// ===== COMPILED SASS (sm_100) =====

	.target	sm_100

	.elftype	@"ET_EXEC"


//--------------------- .note.nv.tkinfo           --------------------------
	.section	.note.nv.tkinfo,"",@"SHT_NOTE"
	.sectionflags	@"SHF_NOTE_NV_TKINFO"
	.tkinfo
        /*0018*/ 	.word	0x00000002
        /*0030*/ 	.string	""
        /*0030*/ 	.string	"ptxas"
        /*0030*/ 	.string	"Cuda compilation tools, release 13.0, V13.0.88"
        /*0030*/ 	.string	"Build cuda_13.0.r13.0/compiler.36424714_0"
        /*0030*/ 	.string	"-arch sm_100 -m 64 "



//--------------------- .note.nv.cuinfo           --------------------------
	.section	.note.nv.cuinfo,"",@"SHT_NOTE"
	.sectionflags	@"SHF_NOTE_NV_CUINFO"
        /*0018*/ 	.short	0x0002
        /*001a*/ 	.short	0x0064
        /*001c*/ 	.short	0x0082
	.zero		2


//--------------------- .nv.info                  --------------------------
	.section	.nv.info,"",@"SHT_CUDA_INFO"
	.align	4


	//----- nvinfo : EIATTR_REGCOUNT
	.align		4
        /*0000*/ 	.byte	0x04, 0x2f
        /*0002*/ 	.short	(.L_1 - .L_0)
	.align		4
.L_0:
        /*0004*/ 	.word	index@(default_function_kernel)
        /*0008*/ 	.word	0x0000000d


	//----- nvinfo : EIATTR_FRAME_SIZE
	.align		4
.L_1:
        /*000c*/ 	.byte	0x04, 0x11
        /*000e*/ 	.short	(.L_3 - .L_2)
	.align		4
.L_2:
        /*0010*/ 	.word	index@(default_function_kernel)
        /*0014*/ 	.word	0x00000000


	//----- nvinfo : EIATTR_REGCOUNT
	.align		4
.L_3:
        /*0018*/ 	.byte	0x04, 0x2f
        /*001a*/ 	.short	(.L_5 - .L_4)
	.align		4
.L_4:
        /*001c*/ 	.word	index@(default_function_kernel_1)
        /*0020*/ 	.word	0x0000000c


	//----- nvinfo : EIATTR_FRAME_SIZE
	.align		4
.L_5:
        /*0024*/ 	.byte	0x04, 0x11
        /*0026*/ 	.short	(.L_7 - .L_6)
	.align		4
.L_6:
        /*0028*/ 	.word	index@(default_function_kernel_1)
        /*002c*/ 	.word	0x00000000


	//----- nvinfo : EIATTR_REGCOUNT
	.align		4
.L_7:
        /*0030*/ 	.byte	0x04, 0x2f
        /*0032*/ 	.short	(.L_9 - .L_8)
	.align		4
.L_8:
        /*0034*/ 	.word	index@(default_function_kernel_2)
        /*0038*/ 	.word	0x0000000c


	//----- nvinfo : EIATTR_FRAME_SIZE
	.align		4
.L_9:
        /*003c*/ 	.byte	0x04, 0x11
        /*003e*/ 	.short	(.L_11 - .L_10)
	.align		4
.L_10:
        /*0040*/ 	.word	index@(default_function_kernel_2)
        /*0044*/ 	.word	0x00000000


	//----- nvinfo : EIATTR_MIN_STACK_SIZE
	.align		4
.L_11:
        /*0048*/ 	.byte	0x04, 0x12
        /*004a*/ 	.short	(.L_13 - .L_12)
	.align		4
.L_12:
        /*004c*/ 	.word	index@(default_function_kernel_2)
        /*0050*/ 	.word	0x00000000


	//----- nvinfo : EIATTR_MIN_STACK_SIZE
	.align		4
.L_13:
        /*0054*/ 	.byte	0x04, 0x12
        /*0056*/ 	.short	(.L_15 - .L_14)
	.align		4
.L_14:
        /*0058*/ 	.word	index@(default_function_kernel_1)
        /*005c*/ 	.word	0x00000000


	//----- nvinfo : EIATTR_MIN_STACK_SIZE
	.align		4
.L_15:
        /*0060*/ 	.byte	0x04, 0x12
        /*0062*/ 	.short	(.L_17 - .L_16)
	.align		4
.L_16:
        /*0064*/ 	.word	index@(default_function_kernel)
        /*0068*/ 	.word	0x00000000
.L_17:


//--------------------- .nv.compat                --------------------------
	.section	.nv.compat,"",@"SHT_CUDA_COMPAT_INFO"
	.align	4
        /*0000*/ 	.byte	0x02, 0x09, 0x00, 0x00, 0x02, 0x02, 0x01, 0x00, 0x02, 0x05, 0x05, 0x00, 0x03, 0x07, 0x01, 0x01
        /*0010*/ 	.byte	0x02, 0x03, 0x00, 0x00, 0x02, 0x06, 0x01, 0x00, 0x04, 0x0b, 0x08, 0x00, 0x01, 0x00, 0x00, 0x00
        /*0020*/ 	.byte	0x00, 0x00, 0x00, 0x00


//--------------------- .nv.info.default_function_kernel_2 --------------------------
	.section	.nv.info.default_function_kernel_2,"",@"SHT_CUDA_INFO"
	.sectionflags	@""
	.align	4


	//----- nvinfo : EIATTR_CUDA_API_VERSION
	.align		4
        /*0000*/ 	.byte	0x04, 0x37
        /*0002*/ 	.short	(.L_19 - .L_18)
.L_18:
        /*0004*/ 	.word	0x00000082


	//----- nvinfo : EIATTR_KPARAM_INFO
	.align		4
.L_19:
        /*0008*/ 	.byte	0x04, 0x17
        /*000a*/ 	.short	(.L_21 - .L_20)
.L_20:
        /*000c*/ 	.word	0x00000000
        /*0010*/ 	.short	0x0001
        /*0012*/ 	.short	0x0008
        /*0014*/ 	.byte	0x00, 0xf5, 0x21, 0x00


	//----- nvinfo : EIATTR_KPARAM_INFO
	.align		4
.L_21:
        /*0018*/ 	.byte	0x04, 0x17
        /*001a*/ 	.short	(.L_23 - .L_22)
.L_22:
        /*001c*/ 	.word	0x00000000
        /*0020*/ 	.short	0x0000
        /*0022*/ 	.short	0x0000
        /*0024*/ 	.byte	0x00, 0xf5, 0x21, 0x00


	//----- nvinfo : EIATTR_SPARSE_MMA_MASK
	.align		4
.L_23:
        /*0028*/ 	.byte	0x03, 0x50
        /*002a*/ 	.short	0x0000


	//----- nvinfo : EIATTR_MAXREG_COUNT
	.align		4
        /*002c*/ 	.byte	0x03, 0x1b
        /*002e*/ 	.short	0x00ff


	//----- nvinfo : EIATTR_MERCURY_ISA_VERSION
	.align		4
        /*0030*/ 	.byte	0x03, 0x5f
        /*0032*/ 	.short	0x0101


	//----- nvinfo : EIATTR_VRC_CTA_INIT_COUNT
	.align		4
        /*0034*/ 	.byte	0x02, 0x4a
	.zero		1
	.zero		1


	//----- nvinfo : EIATTR_EXIT_INSTR_OFFSETS
	.align		4
        /*0038*/ 	.byte	0x04, 0x1c
        /*003a*/ 	.short	(.L_25 - .L_24)


	//   ....[0]....
.L_24:
        /*003c*/ 	.word	0x00000070


	//   ....[1]....
        /*0040*/ 	.word	0x00000250


	//----- nvinfo : EIATTR_MAX_THREADS
	.align		4
.L_25:
        /*0044*/ 	.byte	0x04, 0x05
        /*0046*/ 	.short	(.L_27 - .L_26)
.L_26:
        /*0048*/ 	.word	0x00000040
        /*004c*/ 	.word	0x00000001
        /*0050*/ 	.word	0x00000001


	//----- nvinfo : EIATTR_CBANK_PARAM_SIZE
	.align		4
.L_27:
        /*0054*/ 	.byte	0x03, 0x19
        /*0056*/ 	.short	0x0010


	//----- nvinfo : EIATTR_PARAM_CBANK
	.align		4
        /*0058*/ 	.byte	0x04, 0x0a
        /*005a*/ 	.short	(.L_29 - .L_28)
	.align		4
.L_28:
        /*005c*/ 	.word	index@(.nv.constant0.default_function_kernel_2)
        /*0060*/ 	.short	0x0380
        /*0062*/ 	.short	0x0010


	//----- nvinfo : EIATTR_SW_WAR
	.align		4
.L_29:
        /*0064*/ 	.byte	0x04, 0x36
        /*0066*/ 	.short	(.L_31 - .L_30)
.L_30:
        /*0068*/ 	.word	0x00000008
.L_31:


//--------------------- .nv.info.default_function_kernel_1 --------------------------
	.section	.nv.info.default_function_kernel_1,"",@"SHT_CUDA_INFO"
	.sectionflags	@""
	.align	4


	//----- nvinfo : EIATTR_CUDA_API_VERSION
	.align		4
        /*0000*/ 	.byte	0x04, 0x37
        /*0002*/ 	.short	(.L_33 - .L_32)
.L_32:
        /*0004*/ 	.word	0x00000082


	//----- nvinfo : EIATTR_KPARAM_INFO
	.align		4
.L_33:
        /*0008*/ 	.byte	0x04, 0x17
        /*000a*/ 	.short	(.L_35 - .L_34)
.L_34:
        /*000c*/ 	.word	0x00000000
        /*0010*/ 	.short	0x0001
        /*0012*/ 	.short	0x0008
        /*0014*/ 	.byte	0x00, 0xf5, 0x21, 0x00


	//----- nvinfo : EIATTR_KPARAM_INFO
	.align		4
.L_35:
        /*0018*/ 	.byte	0x04, 0x17
        /*001a*/ 	.short	(.L_37 - .L_36)
.L_36:
        /*001c*/ 	.word	0x00000000
        /*0020*/ 	.short	0x0000
        /*0022*/ 	.short	0x0000
        /*0024*/ 	.byte	0x00, 0xf5, 0x21, 0x00


	//----- nvinfo : EIATTR_SPARSE_MMA_MASK
	.align		4
.L_37:
        /*0028*/ 	.byte	0x03, 0x50
        /*002a*/ 	.short	0x0000


	//----- nvinfo : EIATTR_MAXREG_COUNT
	.align		4
        /*002c*/ 	.byte	0x03, 0x1b
        /*002e*/ 	.short	0x00ff


	//----- nvinfo : EIATTR_MERCURY_ISA_VERSION
	.align		4
        /*0030*/ 	.byte	0x03, 0x5f
        /*0032*/ 	.short	0x0101


	//----- nvinfo : EIATTR_VRC_CTA_INIT_COUNT
	.align		4
        /*0034*/ 	.byte	0x02, 0x4a
	.zero		1
	.zero		1


	//----- nvinfo : EIATTR_EXIT_INSTR_OFFSETS
	.align		4
        /*0038*/ 	.byte	0x04, 0x1c
        /*003a*/ 	.short	(.L_39 - .L_38)


	//   ....[0]....
.L_38:
        /*003c*/ 	.word	0x000000e0


	//----- nvinfo : EIATTR_MAX_THREADS
	.align		4
.L_39:
        /*0040*/ 	.byte	0x04, 0x05
        /*0042*/ 	.short	(.L_41 - .L_40)
.L_40:
        /*0044*/ 	.word	0x00000002
        /*0048*/ 	.word	0x00000001
        /*004c*/ 	.word	0x00000001


	//----- nvinfo : EIATTR_CBANK_PARAM_SIZE
	.align		4
.L_41:
        /*0050*/ 	.byte	0x03, 0x19
        /*0052*/ 	.short	0x0010


	//----- nvinfo : EIATTR_PARAM_CBANK
	.align		4
        /*0054*/ 	.byte	0x04, 0x0a
        /*0056*/ 	.short	(.L_43 - .L_42)
	.align		4
.L_42:
        /*0058*/ 	.word	index@(.nv.constant0.default_function_kernel_1)
        /*005c*/ 	.short	0x0380
        /*005e*/ 	.short	0x0010


	//----- nvinfo : EIATTR_SW_WAR
	.align		4
.L_43:
        /*0060*/ 	.byte	0x04, 0x36
        /*0062*/ 	.short	(.L_45 - .L_44)
.L_44:
        /*0064*/ 	.word	0x00000008
.L_45:


//--------------------- .nv.info.default_function_kernel --------------------------
	.section	.nv.info.default_function_kernel,"",@"SHT_CUDA_INFO"
	.sectionflags	@""
	.align	4


	//----- nvinfo : EIATTR_CUDA_API_VERSION
	.align		4
        /*0000*/ 	.byte	0x04, 0x37
        /*0002*/ 	.short	(.L_47 - .L_46)
.L_46:
        /*0004*/ 	.word	0x00000082


	//----- nvinfo : EIATTR_KPARAM_INFO
	.align		4
.L_47:
        /*0008*/ 	.byte	0x04, 0x17
        /*000a*/ 	.short	(.L_49 - .L_48)
.L_48:
        /*000c*/ 	.word	0x00000000
        /*0010*/ 	.short	0x0001
        /*0012*/ 	.short	0x0008
        /*0014*/ 	.byte	0x00, 0xf5, 0x21, 0x00


	//----- nvinfo : EIATTR_KPARAM_INFO
	.align		4
.L_49:
        /*0018*/ 	.byte	0x04, 0x17
        /*001a*/ 	.short	(.L_51 - .L_50)
.L_50:
        /*001c*/ 	.word	0x00000000
        /*0020*/ 	.short	0x0000
        /*0022*/ 	.short	0x0000
        /*0024*/ 	.byte	0x00, 0xf5, 0x21, 0x00


	//----- nvinfo : EIATTR_SPARSE_MMA_MASK
	.align		4
.L_51:
        /*0028*/ 	.byte	0x03, 0x50
        /*002a*/ 	.short	0x0000


	//----- nvinfo : EIATTR_MAXREG_COUNT
	.align		4
        /*002c*/ 	.byte	0x03, 0x1b
        /*002e*/ 	.short	0x00ff


	//----- nvinfo : EIATTR_MERCURY_ISA_VERSION
	.align		4
        /*0030*/ 	.byte	0x03, 0x5f
        /*0032*/ 	.short	0x0101


	//----- nvinfo : EIATTR_VRC_CTA_INIT_COUNT
	.align		4
        /*0034*/ 	.byte	0x02, 0x4a
	.zero		1
	.zero		1


	//----- nvinfo : EIATTR_EXIT_INSTR_OFFSETS
	.align		4
        /*0038*/ 	.byte	0x04, 0x1c
        /*003a*/ 	.short	(.L_53 - .L_52)


	//   ....[0]....
.L_52:
        /*003c*/ 	.word	0x00000600


	//----- nvinfo : EIATTR_CBANK_PARAM_SIZE
	.align		4
.L_53:
        /*0040*/ 	.byte	0x03, 0x19
        /*0042*/ 	.short	0x0010


	//----- nvinfo : EIATTR_PARAM_CBANK
	.align		4
        /*0044*/ 	.byte	0x04, 0x0a
        /*0046*/ 	.short	(.L_55 - .L_54)
	.align		4
.L_54:
        /*0048*/ 	.word	index@(.nv.constant0.default_function_kernel)
        /*004c*/ 	.short	0x0380
        /*004e*/ 	.short	0x0010


	//----- nvinfo : EIATTR_SW_WAR
	.align		4
.L_55:
        /*0050*/ 	.byte	0x04, 0x36
        /*0052*/ 	.short	(.L_57 - .L_56)
.L_56:
        /*0054*/ 	.word	0x00000008
.L_57:


//--------------------- .nv.callgraph             --------------------------
	.section	.nv.callgraph,"",@"SHT_CUDA_CALLGRAPH"
	.align	4
	.sectionentsize	8
	.align		4
        /*0000*/ 	.word	0x00000000
	.align		4
        /*0004*/ 	.word	0xffffffff
	.align		4
        /*0008*/ 	.word	0x00000000
	.align		4
        /*000c*/ 	.word	0xfffffffe
	.align		4
        /*0010*/ 	.word	0x00000000
	.align		4
        /*0014*/ 	.word	0xfffffffd
	.align		4
        /*0018*/ 	.word	0x00000000
	.align		4
        /*001c*/ 	.word	0xfffffffc


//--------------------- .text.default_function_kernel_2 --------------------------
	.section	.text.default_function_kernel_2,"ax",@progbits
	.align	128
        .global         default_function_kernel_2
        .type           default_function_kernel_2,@function
        .size           default_function_kernel_2,(.L_x_8 - default_function_kernel_2)
        .other          default_function_kernel_2,@"STO_CUDA_ENTRY STV_DEFAULT"
default_function_kernel_2:
.text.default_function_kernel_2:
[----:B------:R-:W-:Y:S01]  /*0000*/  LDC R1, c[0x0][0x37c] ;  /* 0x0000df00ff017b82 */ /* 0x000fe20000000800 */
[----:B------:R-:W0:Y:S07]  /*0010*/  S2R R5, SR_TID.X ;  /* 0x0000000000057919 */ /* 0x000e2e0000002100 */
[----:B------:R-:W1:Y:S02]  /*0020*/  S2UR UR5, SR_CTAID.X ;  /* 0x00000000000579c3 */ /* 0x000e640000002500 */
[----:B-1----:R-:W-:Y:S01]  /*0030*/  USHF.L.U32 UR4, UR5, 0x3, URZ ;  /* 0x0000000305047899 */ /* 0x002fe200080006ff */
[----:B0-----:R-:W-:-:S05]  /*0040*/  SHF.R.U32.HI R0, RZ, 0x3, R5 ;  /* 0x00000003ff007819 */ /* 0x001fca0000011605 */
[----:B------:R-:W-:-:S04]  /*0050*/  LOP3.LUT R0, R0, UR4, RZ, 0xfc, !PT ;  /* 0x0000000400007c12 */ /* 0x000fc8000f8efcff */
[----:B------:R-:W-:-:S13]  /*0060*/  ISETP.GT.U32.AND P0, PT, R0, 0x8, PT ;  /* 0x000000080000780c */ /* 0x000fda0003f04070 */
[----:B------:R-:W-:Y:S05]  /*0070*/  @P0 EXIT ;  /* 0x000000000000094d */ /* 0x000fea0003800000 */
[----:B------:R-:W0:Y:S01]  /*0080*/  LDC.64 R2, c[0x0][0x388] ;  /* 0x0000e200ff027b82 */ /* 0x000e220000000a00 */
[----:B------:R-:W1:Y:S01]  /*0090*/  LDCU.64 UR6, c[0x0][0x358] ;  /* 0x00006b00ff0677ac */ /* 0x000e620008000a00 */
[----:B------:R-:W-:-:S06]  /*00a0*/  USHF.L.U32 UR4, UR5, 0x6, URZ ;  /* 0x0000000605047899 */ /* 0x000fcc00080006ff */
[----:B------:R-:W-:-:S05]  /*00b0*/  LOP3.LUT R5, R5, UR4, RZ, 0xfc, !PT ;  /* 0x0000000405057c12 */ /* 0x000fca000f8efcff */
[----:B0-----:R-:W-:-:S05]  /*00c0*/  IMAD.WIDE.U32 R2, R5, 0x4, R2 ;  /* 0x0000000405027825 */ /* 0x001fca00078e0002 */
[----:B-1----:R0:W2:Y:S01]  /*00d0*/  LDG.E.CONSTANT R0, desc[UR6][R2.64] ;  /* 0x0000000602007981 */ /* 0x0020a2000c1e9900 */
[----:B------:R-:W-:Y:S01]  /*00e0*/  HFMA2 R9, -RZ, RZ, 0.890625, -0.00056934356689453125 ;  /* 0x3b2090aaff097431 */ /* 0x000fe200000001ff */
[----:B------:R-:W-:Y:S01]  /*00f0*/  MOV R6, 0x3f6ee581 ;  /* 0x3f6ee58100067802 */ /* 0x000fe20000000f00 */
[----:B0-----:R-:W0:Y:S02]  /*0100*/  LDC.64 R2, c[0x0][0x380] ;  /* 0x0000e000ff027b82 */ /* 0x001e240000000a00 */
[----:B0-----:R-:W-:Y:S01]  /*0110*/  IMAD.WIDE.U32 R2, R5, 0x4, R2 ;  /* 0x0000000405027825 */ /* 0x001fe200078e0002 */
[----:B--2---:R-:W0:Y:S01]  /*0120*/  MUFU.RCP R7, |R0| ;  /* 0x4000000000077308 */ /* 0x004e220000001000 */
[----:B------:R-:W-:-:S04]  /*0130*/  FSETP.GT.AND P0, PT, |R0|, 1, PT ;  /* 0x3f8000000000780b */ /* 0x000fc80003f04200 */
[----:B0-----:R-:W-:-:S05]  /*0140*/  FSEL R7, R7, |R0|, P0 ;  /* 0x4000000007077208 */ /* 0x001fca0000000000 */
[----:B------:R-:W-:-:S04]  /*0150*/  FMUL R4, R7, R7 ;  /* 0x0000000707047220 */ /* 0x000fc80000400000 */
[----:B------:R-:W-:-:S04]  /*0160*/  FFMA R9, R4, R9, -0.014396979473531246185 ;  /* 0xbc6be14f04097423 */ /* 0x000fc80000000009 */
[----:B------:R-:W-:-:S04]  /*0170*/  FFMA R9, R4, R9, 0.039849750697612762451 ;  /* 0x3d23397e04097423 */ /* 0x000fc80000000009 */
[----:B------:R-:W-:-:S04]  /*0180*/  FFMA R9, R4, R9, -0.072529748082160949707 ;  /* 0xbd948a7a04097423 */ /* 0x000fc80000000009 */
[----:B------:R-:W-:-:S04]  /*0190*/  FFMA R9, R4, R9, 0.10518480092287063599 ;  /* 0x3dd76b2104097423 */ /* 0x000fc80000000009 */
[----:B------:R-:W-:-:S04]  /*01a0*/  FFMA R9, R4, R9, -0.14171802997589111328 ;  /* 0xbe111e8804097423 */ /* 0x000fc80000000009 */
[----:B------:R-:W-:-:S04]  /*01b0*/  FFMA R9, R4, R9, 0.19988775253295898438 ;  /* 0x3e4caf6004097423 */ /* 0x000fc80000000009 */
[----:B------:R-:W-:-:S04]  /*01c0*/  FFMA R9, R4, R9, -0.33332940936088562012 ;  /* 0xbeaaaa2704097423 */ /* 0x000fc80000000009 */
[----:B------:R-:W-:-:S04]  /*01d0*/  FMUL R4, R4, R9 ;  /* 0x0000000904047220 */ /* 0x000fc80000400000 */
[----:B------:R-:W-:-:S04]  /*01e0*/  FFMA R7, R7, R4, R7 ;  /* 0x0000000407077223 */ /* 0x000fc80000000007 */
[----:B------:R-:W-:Y:S01]  /*01f0*/  @P0 FFMA R7, R6, 1.6832555532455444336, -R7 ;  /* 0x3fd774eb06070823 */ /* 0x000fe20000000807 */
[----:B------:R-:W-:-:S04]  /*0200*/  FSETP.NAN.AND P0, PT, |R0|, |R0|, PT ;  /* 0x400000000000720b */ /* 0x000fc80003f08200 */
[----:B------:R-:W-:-:S04]  /*0210*/  LOP3.LUT R0, R7, 0x80000000, R0, 0xb8, !PT ;  /* 0x8000000007007812 */ /* 0x000fc800078eb800 */
[----:B------:R-:W-:-:S04]  /*0220*/  FSEL R0, R0, R7, !P0 ;  /* 0x0000000700007208 */ /* 0x000fc80004000000 */
[----:B------:R-:W0:Y:S02]  /*0230*/  FRND.CEIL R7, R0 ;  /* 0x0000000000077307 */ /* 0x000e240000209000 */
[----:B0-----:R-:W-:Y:S01]  /*0240*/  STG.E desc[UR6][R2.64], R7 ;  /* 0x0000000702007986 */ /* 0x001fe2000c101906 */
[----:B------:R-:W-:Y:S05]  /*0250*/  EXIT ;  /* 0x000000000000794d */ /* 0x000fea0003800000 */
.L_x_0:
[----:B------:R-:W-:-:S00]  /*0260*/  BRA `(.L_x_0) ;  /* 0xfffffffc00fc7947 */ /* 0x000fc0000383ffff */
[----:B------:R-:W-:-:S00]  /*0270*/  NOP ;  /* 0x0000000000007918 */ /* 0x000fc00000000000 */
        /* <DEDUP_REMOVED lines=8> */
.L_x_8:


//--------------------- .text.default_function_kernel_1 --------------------------
	.section	.text.default_function_kernel_1,"ax",@progbits
	.align	128
        .global         default_function_kernel_1
        .type           default_function_kernel_1,@function
        .size           default_function_kernel_1,(.L_x_9 - default_function_kernel_1)
        .other          default_function_kernel_1,@"STO_CUDA_ENTRY STV_DEFAULT"
default_function_kernel_1:
.text.default_function_kernel_1:
[----:B------:R-:W-:Y:S01]  /*0000*/  LDC R1, c[0x0][0x37c] ;  /* 0x0000df00ff017b82 */ /* 0x000fe20000000800 */
[----:B------:R-:W0:Y:S07]  /*0010*/  S2R R7, SR_TID.X ;  /* 0x0000000000077919 */ /* 0x000e2e0000002100 */
[----:B------:R-:W1:Y:S01]  /*0020*/  S2UR UR4, SR_CTAID.X ;  /* 0x00000000000479c3 */ /* 0x000e620000002500 */
[----:B------:R-:W2:Y:S07]  /*0030*/  LDCU.64 UR6, c[0x0][0x358] ;  /* 0x00006b00ff0677ac */ /* 0x000eae0008000a00 */
[----:B------:R-:W3:Y:S08]  /*0040*/  LDC.64 R2, c[0x0][0x388] ;  /* 0x0000e200ff027b82 */ /* 0x000ef00000000a00 */
[----:B------:R-:W4:Y:S01]  /*0050*/  LDC.64 R4, c[0x0][0x380] ;  /* 0x0000e000ff047b82 */ /* 0x000f220000000a00 */
[----:B-1----:R-:W-:-:S06]  /*0060*/  USHF.L.U32 UR4, UR4, 0x1, URZ ;  /* 0x0000000104047899 */ /* 0x002fcc00080006ff */
[----:B0-----:R-:W-:-:S05]  /*0070*/  LOP3.LUT R7, R7, UR4, RZ, 0xfc, !PT ;  /* 0x0000000407077c12 */ /* 0x001fca000f8efcff */
[----:B---3--:R-:W-:-:S06]  /*0080*/  IMAD.WIDE.U32 R2, R7, 0x4, R2 ;  /* 0x0000000407027825 */ /* 0x008fcc00078e0002 */
[----:B--2---:R-:W2:Y:S01]  /*0090*/  LDG.E.CONSTANT R2, desc[UR6][R2.64] ;  /* 0x0000000602027981 */ /* 0x004ea2000c1e9900 */
[----:B----4-:R-:W-:-:S04]  /*00a0*/  IMAD.WIDE.U32 R4, R7, 0x4, R4 ;  /* 0x0000000407047825 */ /* 0x010fc800078e0004 */
[----:B--2---:R-:W-:-:S06]  /*00b0*/  FMUL.RZ R9, R2, 0.15915493667125701904 ;  /* 0x3e22f98302097820 */ /* 0x004fcc000040c000 */
[----:B------:R-:W0:Y:S02]  /*00c0*/  MUFU.SIN R9, R9 ;  /* 0x0000000900097308 */ /* 0x000e240000000400 */
[----:B0-----:R-:W-:Y:S01]  /*00d0*/  STG.E desc[UR6][R4.64], R9 ;  /* 0x0000000904007986 */ /* 0x001fe2000c101906 */
[----:B------:R-:W-:Y:S05]  /*00e0*/  EXIT ;  /* 0x000000000000794d */ /* 0x000fea0003800000 */
.L_x_1:
        /* <DEDUP_REMOVED lines=9> */
.L_x_9:


//--------------------- .text.default_function_kernel --------------------------
	.section	.text.default_function_kernel,"ax",@progbits
	.align	128
        .global         default_function_kernel
        .type           default_function_kernel,@function
        .size           default_function_kernel,(.L_x_10 - default_function_kernel)
        .other          default_function_kernel,@"STO_CUDA_ENTRY STV_DEFAULT"
default_function_kernel:
.text.default_function_kernel:
[----:B------:R-:W-:Y:S01]  /*0000*/  LDC R1, c[0x0][0x37c] ;  /* 0x0000df00ff017b82 */ /* 0x000fe20000000800 */
[----:B------:R-:W0:Y:S07]  /*0010*/  S2R R0, SR_CTAID.X ;  /* 0x0000000000007919 */ /* 0x000e2e0000002500 */
[----:B------:R-:W0:Y:S01]  /*0020*/  LDC.64 R2, c[0x0][0x388] ;  /* 0x0000e200ff027b82 */ /* 0x000e220000000a00 */
[----:B------:R-:W1:Y:S01]  /*0030*/  LDCU.64 UR4, c[0x0][0x358] ;  /* 0x00006b00ff0477ac */ /* 0x000e620008000a00 */
[----:B0-----:R-:W-:-:S06]  /*0040*/  IMAD.WIDE.U32 R2, R0, 0x4, R2 ;  /* 0x0000000400027825 */ /* 0x001fcc00078e0002 */
[----:B-1----:R-:W2:Y:S01]  /*0050*/  LDG.E.CONSTANT R2, desc[UR4][R2.64] ;  /* 0x0000000402027981 */ /* 0x002ea2000c1e9900 */
[----:B------:R-:W-:Y:S01]  /*0060*/  HFMA2 R7, -RZ, RZ, 0.890625, -0.00056934356689453125 ;  /* 0x3b2090aaff077431 */ /* 0x000fe200000001ff */
[----:B------:R-:W-:Y:S01]  /*0070*/  MOV R6, 0x3f6ee581 ;  /* 0x3f6ee58100067802 */ /* 0x000fe20000000f00 */
        /* <DEDUP_REMOVED lines=16> */
[----:B------:R-:W-:-:S05]  /*0180*/  FSEL R3, R4, R5, !P0 ;  /* 0x0000000504037208 */ /* 0x000fca0004000000 */
[----:B------:R-:W-:-:S04]  /*0190*/  FADD R3, R2, R3 ;  /* 0x0000000302037221 */ /* 0x000fc80000000000 */
[C---:B------:R-:W-:Y:S01]  /*01a0*/  FADD R7, |R3|.reuse, -RZ ;  /* 0x800000ff03077221 */ /* 0x040fe20000000200 */
[----:B------:R-:W-:-:S13]  /*01b0*/  FSETP.GEU.AND P0, PT, |R3|, |R2|, PT ;  /* 0x400000020300720b */ /* 0x000fda0003f0e200 */
[----:B------:R-:W-:Y:S05]  /*01c0*/  @!P0 BRA `(.L_x_2) ;  /* 0x0000000000f48947 */ /* 0x000fea0003800000 */
[----:B------:R-:W-:-:S05]  /*01d0*/  FMUL R4, |R2|, 8388608 ;  /* 0x4b00000002047820 */ /* 0x000fca0000400200 */
[----:B------:R-:W-:-:S13]  /*01e0*/  FSETP.GTU.AND P0, PT, R7, R4, PT ;  /* 0x000000040700720b */ /* 0x000fda0003f0c000 */
[----:B------:R-:W-:Y:S05]  /*01f0*/  @P0 BRA `(.L_x_3) ;  /* 0x0000000000700947 */ /* 0x000fea0003800000 */
[C---:B------:R-:W-:Y:S01]  /*0200*/  FMUL R5, |R2|.reuse, 16777216 ;  /* 0x4b80000002057820 */ /* 0x040fe20000400200 */
[C---:B------:R-:W-:Y:S01]  /*0210*/  FSETP.GEU.AND P0, PT, |R2|.reuse, 1.175494350822287508e-38, PT ;  /* 0x008000000200780b */ /* 0x040fe20003f0e200 */
[----:B------:R-:W-:Y:S01]  /*0220*/  FMUL R4, R7, 16777216 ;  /* 0x4b80000007047820 */ /* 0x000fe20000400000 */
[----:B------:R-:W-:Y:S02]  /*0230*/  FADD R6, |R2|, -RZ ;  /* 0x800000ff02067221 */ /* 0x000fe40000000200 */
[----:B------:R-:W-:Y:S02]  /*0240*/  FSEL R5, R5, |R2|, !P0 ;  /* 0x4000000205057208 */ /* 0x000fe40004000000 */
[----:B------:R-:W-:-:S04]  /*0250*/  FSEL R4, R4, R7, !P0 ;  /* 0x0000000704047208 */ /* 0x000fc80004000000 */
[----:B------:R-:W0:Y:S02]  /*0260*/  MUFU.RCP R5, R5 ;  /* 0x0000000500057308 */ /* 0x000e240000001000 */
[----:B0-----:R-:W-:-:S06]  /*0270*/  FMUL R4, R5, R4 ;  /* 0x0000000405047220 */ /* 0x001fcc0000400000 */
[----:B------:R-:W0:Y:S02]  /*0280*/  FRND.TRUNC R4, R4 ;  /* 0x0000000400047307 */ /* 0x000e24000020d000 */
[----:B0-----:R-:W-:-:S05]  /*0290*/  FFMA R9, -|R2|, R4, R7 ;  /* 0x0000000402097223 */ /* 0x001fca0000000307 */
[----:B------:R-:W-:-:S13]  /*02a0*/  ISETP.GE.U32.AND P0, PT, R9, R6, PT ;  /* 0x000000060900720c */ /* 0x000fda0003f06070 */
[----:B------:R-:W-:Y:S05]  /*02b0*/  @!P0 BRA `(.L_x_4) ;  /* 0x0000000000388947 */ /* 0x000fea0003800000 */
[----:B------:R-:W-:-:S04]  /*02c0*/  ISETP.GE.U32.AND P0, PT, R9, -0x7fffffff, PT ;  /* 0x800000010900780c */ /* 0x000fc80003f06070 */
[----:B------:R-:W-:-:S09]  /*02d0*/  FSETP.GEU.OR P1, PT, R9, -|R2|, !P0 ;  /* 0xc00000020900720b */ /* 0x000fd2000472e400 */
[----:B------:R-:W-:-:S04]  /*02e0*/  @P0 FADD R5, R4, -1 ;  /* 0xbf80000004050421 */ /* 0x000fc80000000000 */
[----:B------:R-:W-:-:S05]  /*02f0*/  @!P1 FADD R5, R5, -1 ;  /* 0xbf80000005059421 */ /* 0x000fca0000000000 */
[----:B------:R-:W-:Y:S01]  /*0300*/  @P0 MOV R4, R5 ;  /* 0x0000000500040202 */ /* 0x000fe20000000f00 */
[----:B------:R-:W-:Y:S06]  /*0310*/  @P0 BRA `(.L_x_4) ;  /* 0x0000000000200947 */ /* 0x000fec0003800000 */
[----:B------:R-:W-:Y:S01]  /*0320*/  FADD R5, |R2|, |R2| ;  /* 0x4000000202057221 */ /* 0x000fe20000000200 */
[----:B------:R-:W-:-:S04]  /*0330*/  FADD R4, R4, 1 ;  /* 0x3f80000004047421 */ /* 0x000fc80000000000 */
[----:B------:R-:W-:-:S13]  /*0340*/  FSETP.GE.AND P0, PT, R9, R5, PT ;  /* 0x000000050900720b */ /* 0x000fda0003f06000 */
[----:B------:R-:W-:-:S05]  /*0350*/  @P0 FFMA R5, |R2|, -3, R9 ;  /* 0xc040000002050823 */ /* 0x000fca0000000209 */
[----:B------:R-:W-:Y:S01]  /*0360*/  FSETP.GE.AND P1, PT, R5, RZ, P0 ;  /* 0x000000ff0500720b */ /* 0x000fe20000726000 */
[----:B------:R-:W-:-:S12]  /*0370*/  @P0 FADD R5, R4, 1 ;  /* 0x3f80000004050421 */ /* 0x000fd80000000000 */
[----:B------:R-:W-:-:S05]  /*0380*/  @P1 FADD R5, R5, 1 ;  /* 0x3f80000005051421 */ /* 0x000fca0000000000 */
[----:B------:R-:W-:-:S07]  /*0390*/  @P0 MOV R4, R5 ;  /* 0x0000000500040202 */ /* 0x000fce0000000f00 */
.L_x_4:
[----:B------:R-:W-:Y:S01]  /*03a0*/  FFMA R7, -|R2|, R4, R7 ;  /* 0x0000000402077223 */ /* 0x000fe20000000307 */
[----:B------:R-:W-:Y:S06]  /*03b0*/  BRA `(.L_x_2) ;  /* 0x0000000000787947 */ /* 0x000fec0003800000 */
.L_x_3:
[----:B------:R-:W-:Y:S02]  /*03c0*/  LOP3.LUT R6, R4, 0xff800000, RZ, 0xc0, !PT ;  /* 0xff80000004067812 */ /* 0x000fe400078ec0ff */
[C---:B------:R-:W-:Y:S02]  /*03d0*/  ISETP.GT.U32.AND P0, PT, R7.reuse, 0x7f7fffff, PT ;  /* 0x7f7fffff0700780c */ /* 0x040fe40003f04070 */
[C---:B------:R-:W-:Y:S02]  /*03e0*/  IADD3 R5, PT, PT, R7.reuse, -R6, RZ ;  /* 0x8000000607057210 */ /* 0x040fe40007ffe0ff */
[----:B------:R-:W-:Y:S02]  /*03f0*/  LOP3.LUT R7, R7, 0x7fffff, RZ, 0xc0, !PT ;  /* 0x007fffff07077812 */ /* 0x000fe400078ec0ff */
[----:B------:R-:W-:Y:S02]  /*0400*/  LOP3.LUT R5, R5, 0xff800000, RZ, 0xc0, !PT ;  /* 0xff80000005057812 */ /* 0x000fe400078ec0ff */
[----:B------:R-:W-:-:S02]  /*0410*/  FSETP.GT.AND P2, PT, |R2|, RZ, PT ;  /* 0x000000ff0200720b */ /* 0x000fc40003f44200 */
[----:B------:R-:W-:Y:S02]  /*0420*/  IADD3 R5, PT, PT, R5, 0xb800000, RZ ;  /* 0x0b80000005057810 */ /* 0x000fe40007ffe0ff */
[----:B------:R-:W-:Y:S02]  /*0430*/  FSEL R6, R6, +QNAN , !P0 ;  /* 0x7fffffff06067808 */ /* 0x000fe40004000000 */
[----:B------:R-:W-:Y:S02]  /*0440*/  ISETP.NE.AND P1, PT, R5, RZ, PT ;  /* 0x000000ff0500720c */ /* 0x000fe40003f25270 */
[----:B------:R-:W-:Y:S02]  /*0450*/  LOP3.LUT R7, R7, 0x3f800000, RZ, 0xfc, !PT ;  /* 0x3f80000007077812 */ /* 0x000fe400078efcff */
[----:B------:R-:W-:-:S09]  /*0460*/  FSEL R10, R6, +QNAN , P2 ;  /* 0x7fffffff060a7808 */ /* 0x000fd20001000000 */
[----:B------:R-:W-:Y:S05]  /*0470*/  @!P1 BRA `(.L_x_5) ;  /* 0x0000000000409947 */ /* 0x000fea0003800000 */
[----:B------:R-:W-:-:S04]  /*0480*/  LOP3.LUT R4, R4, 0x7fffff, RZ, 0xc0, !PT ;  /* 0x007fffff04047812 */ /* 0x000fc800078ec0ff */
[----:B------:R-:W-:-:S04]  /*0490*/  LOP3.LUT R4, R4, 0x3f800000, RZ, 0xfc, !PT ;  /* 0x3f80000004047812 */ /* 0x000fc800078efcff */
[----:B------:R0:W1:Y:S03]  /*04a0*/  MUFU.RCP R2, R4 ;  /* 0x0000000400027308 */ /* 0x0000660000001000 */
.L_x_6:
[----:B------:R-:W-:-:S04]  /*04b0*/  VIMNMX.U32 R6, PT, PT, R5, 0xb800000, PT ;  /* 0x0b80000005067848 */ /* 0x000fc80003fe0000 */
[C---:B------:R-:W-:Y:S02]  /*04c0*/  IADD3 R7, PT, PT, R6.reuse, R7, RZ ;  /* 0x0000000706077210 */ /* 0x040fe40007ffe0ff */
[----:B------:R-:W-:-:S03]  /*04d0*/  IADD3 R5, PT, PT, -R6, R5, RZ ;  /* 0x0000000506057210 */ /* 0x000fc60007ffe1ff */
[----:B-1----:R-:W-:Y:S01]  /*04e0*/  FMUL R9, R2, R7 ;  /* 0x0000000702097220 */ /* 0x002fe20000400000 */
[----:B------:R-:W-:-:S03]  /*04f0*/  ISETP.NE.AND P1, PT, R5, RZ, PT ;  /* 0x000000ff0500720c */ /* 0x000fc60003f25270 */
[----:B------:R-:W-:-:S04]  /*0500*/  FFMA R8, -R4, R9, R7 ;  /* 0x0000000904087223 */ /* 0x000fc80000000107 */
[----:B------:R-:W-:-:S04]  /*0510*/  FFMA R8, R2, R8, R9 ;  /* 0x0000000802087223 */ /* 0x000fc80000000009 */
[----:B------:R-:W-:-:S04]  /*0520*/  FFMA R9, -R4, R8, R7 ;  /* 0x0000000804097223 */ /* 0x000fc80000000107 */
[----:B------:R-:W-:-:S06]  /*0530*/  FFMA.RZ R9, R2, R9, R8 ;  /* 0x0000000902097223 */ /* 0x000fcc000000c008 */
[----:B------:R-:W1:Y:S02]  /*0540*/  FRND.TRUNC R9, R9 ;  /* 0x0000000900097307 */ /* 0x000e64000020d000 */
[----:B-1----:R-:W-:-:S05]  /*0550*/  FFMA R7, -R4, R9, R7 ;  /* 0x0000000904077223 */ /* 0x002fca0000000107 */
[----:B------:R-:W-:-:S13]  /*0560*/  ISETP.NE.AND P0, PT, R7, RZ, PT ;  /* 0x000000ff0700720c */ /* 0x000fda0003f05270 */
[----:B------:R-:W-:Y:S05]  /*0570*/  @P0 BRA P1, `(.L_x_6) ;  /* 0xfffffffc00cc0947 */ /* 0x000fea000083ffff */
.L_x_5:
[----:B------:R-:W-:-:S04]  /*0580*/  FMUL R7, R7, 1.1920928955078125e-07 ;  /* 0x3400000007077820 */ /* 0x000fc80000400000 */
[----:B------:R-:W-:-:S07]  /*0590*/  FMUL R7, R10, R7 ;  /* 0x000000070a077220 */ /* 0x000fce0000400000 */
.L_x_2:
[----:B0-----:R-:W0:Y:S01]  /*05a0*/  LDC.64 R4, c[0x0][0x380] ;  /* 0x0000e000ff047b82 */ /* 0x001e220000000a00 */
[C---:B------:R-:W-:Y:S02]  /*05b0*/  FSETP.NAN.AND P0, PT, |R7|.reuse, |R7|, PT ;  /* 0x400000070700720b */ /* 0x040fe40003f08200 */
[----:B------:R-:W-:-:S04]  /*05c0*/  LOP3.LUT R2, R7, 0x80000000, R3, 0xb8, !PT ;  /* 0x8000000007027812 */ /* 0x000fc800078eb803 */
[----:B------:R-:W-:Y:S01]  /*05d0*/  FSEL R7, R7, R2, P0 ;  /* 0x0000000207077208 */ /* 0x000fe20000000000 */
[----:B0-----:R-:W-:-:S05]  /*05e0*/  IMAD.WIDE.U32 R2, R0, 0x4, R4 ;  /* 0x0000000400027825 */ /* 0x001fca00078e0004 */
[----:B------:R-:W-:Y:S01]  /*05f0*/  STG.E desc[UR4][R2.64], R7 ;  /* 0x0000000702007986 */ /* 0x000fe2000c101904 */
[----:B------:R-:W-:Y:S05]  /*0600*/  EXIT ;  /* 0x000000000000794d */ /* 0x000fea0003800000 */
.L_x_7:
        /* <DEDUP_REMOVED lines=15> */
.L_x_10:


//--------------------- .nv.shared.reserved.0     --------------------------
	.section	.nv.shared.reserved.0,"aw",@nobits
	.weak		__nv_reservedSMEM_offset_0_alias
	.size		__nv_reservedSMEM_offset_0_alias, 0, 64
	.other		__nv_reservedSMEM_offset_0_alias,@"STO_CUDA_RESERVED_SHARED STV_DEFAULT"
__nv_reservedSMEM_offset_0_alias:
	.zero		0
	.zero		64


//--------------------- .nv.constant0.default_function_kernel_2 --------------------------
	.section	.nv.constant0.default_function_kernel_2,"a",@progbits
	.sectionflags	@""
	.align	4
.nv.constant0.default_function_kernel_2:
	.zero		912


//--------------------- .nv.constant0.default_function_kernel_1 --------------------------
	.section	.nv.constant0.default_function_kernel_1,"a",@progbits
	.sectionflags	@""
	.align	4
.nv.constant0.default_function_kernel_1:
	.zero		912


//--------------------- .nv.constant0.default_function_kernel --------------------------
	.section	.nv.constant0.default_function_kernel,"a",@progbits
	.sectionflags	@""
	.align	4
.nv.constant0.default_function_kernel:
	.zero		912


//--------------------- SYMBOLS --------------------------

	.type		.nv.reservedSmem.offset0,@object
	.size		.nv.reservedSmem.offset0,0x4
